	.headerflags	@"EF_CUDA_TEXMODE_UNIFIED EF_CUDA_64BIT_ADDRESS EF_CUDA_ACCELERATORS EF_CUDA_SM90 EF_CUDA_VIRTUAL_SM(EF_CUDA_SM90)"
	.elftype	@"ET_EXEC"


//--------------------- .nv.info                  --------------------------
	.section	.nv.info,"",@"SHT_CUDA_INFO"
	.align	4


	//----- nvinfo : EIATTR_REGCOUNT
	.align		4
        /*0000*/ 	.byte	0x04, 0x2f
        /*0002*/ 	.short	(.L_3 - .L_2)
	.align		4
.L_2:
        /*0004*/ 	.word	index@(triton_poi_fused__native_batch_norm_legit_no_training_hardtanh_3)
        /*0008*/ 	.word	0x00000012


	//----- nvinfo : EIATTR_MIN_STACK_SIZE
	.align		4
.L_3:
        /*000c*/ 	.byte	0x04, 0x12
        /*000e*/ 	.short	(.L_5 - .L_4)
	.align		4
.L_4:
        /*0010*/ 	.word	index@(triton_poi_fused__native_batch_norm_legit_no_training_hardtanh_3)
        /*0014*/ 	.word	0x00000000


	//----- nvinfo : EIATTR_FRAME_SIZE
	.align		4
.L_5:
        /*0018*/ 	.byte	0x04, 0x11
        /*001a*/ 	.short	(.L_7 - .L_6)
	.align		4
.L_6:
        /*001c*/ 	.word	index@(triton_poi_fused__native_batch_norm_legit_no_training_hardtanh_3)
        /*0020*/ 	.word	0x00000000


	//----- nvinfo : EIATTR_MIN_STACK_SIZE
	.align		4
.L_7:
        /*0024*/ 	.byte	0x04, 0x12
        /*0026*/ 	.short	(.L_9 - .L_8)
	.align		4
.L_8:
        /*0028*/ 	.word	index@(triton_poi_fused__native_batch_norm_legit_no_training_hardtanh_3)
        /*002c*/ 	.word	0x00000000
.L_9:


//--------------------- .nv.info.triton_poi_fused__native_batch_norm_legit_no_training_hardtanh_3 --------------------------
	.section	.nv.info.triton_poi_fused__native_batch_norm_legit_no_training_hardtanh_3,"",@"SHT_CUDA_INFO"
	.sectionflags	@""
	.align	4


	//----- nvinfo : EIATTR_CUDA_API_VERSION
	.align		4
        /*0000*/ 	.byte	0x04, 0x37
        /*0002*/ 	.short	(.L_11 - .L_10)
.L_10:
        /*0004*/ 	.word	0x0000007c


	//----- nvinfo : EIATTR_KPARAM_INFO
	.align		4
.L_11:
        /*0008*/ 	.byte	0x04, 0x17
        /*000a*/ 	.short	(.L_13 - .L_12)
.L_12:
        /*000c*/ 	.word	0x00000000
        /*0010*/ 	.short	0x0006
        /*0012*/ 	.short	0x0030
        /*0014*/ 	.byte	0x00, 0xf0, 0x11, 0x00


	//----- nvinfo : EIATTR_KPARAM_INFO
	.align		4
.L_13:
        /*0018*/ 	.byte	0x04, 0x17
        /*001a*/ 	.short	(.L_15 - .L_14)
.L_14:
        /*001c*/ 	.word	0x00000000
        /*0020*/ 	.short	0x0005
        /*0022*/ 	.short	0x0028
        /*0024*/ 	.byte	0x00, 0xf4, 0x21, 0x00


	//----- nvinfo : EIATTR_KPARAM_INFO
	.align		4
.L_15:
        /*0028*/ 	.byte	0x04, 0x17
        /*002a*/ 	.short	(.L_17 - .L_16)
.L_16:
        /*002c*/ 	.word	0x00000000
        /*0030*/ 	.short	0x0004
        /*0032*/ 	.short	0x0020
        /*0034*/ 	.byte	0x00, 0xf4, 0x21, 0x00


	//----- nvinfo : EIATTR_KPARAM_INFO
	.align		4
.L_17:
        /*0038*/ 	.byte	0x04, 0x17
        /*003a*/ 	.short	(.L_19 - .L_18)
.L_18:
        /*003c*/ 	.word	0x00000000
        /*0040*/ 	.short	0x0003
        /*0042*/ 	.short	0x0018
        /*0044*/ 	.byte	0x00, 0xf4, 0x21, 0x00


	//----- nvinfo : EIATTR_KPARAM_INFO
	.align		4
.L_19:
        /*0048*/ 	.byte	0x04, 0x17
        /*004a*/ 	.short	(.L_21 - .L_20)
.L_20:
        /*004c*/ 	.word	0x00000000
        /*0050*/ 	.short	0x0002
        /*0052*/ 	.short	0x0010
        /*0054*/ 	.byte	0x00, 0xf4, 0x21, 0x00


	//----- nvinfo : EIATTR_KPARAM_INFO
	.align		4
.L_21:
        /*0058*/ 	.byte	0x04, 0x17
        /*005a*/ 	.short	(.L_23 - .L_22)
.L_22:
        /*005c*/ 	.word	0x00000000
        /*0060*/ 	.short	0x0001
        /*0062*/ 	.short	0x0008
        /*0064*/ 	.byte	0x00, 0xf4, 0x21, 0x00


	//----- nvinfo : EIATTR_KPARAM_INFO
	.align		4
.L_23:
        /*0068*/ 	.byte	0x04, 0x17
        /*006a*/ 	.short	(.L_25 - .L_24)
.L_24:
        /*006c*/ 	.word	0x00000000
        /*0070*/ 	.short	0x0000
        /*0072*/ 	.short	0x0000
        /*0074*/ 	.byte	0x00, 0xf4, 0x21, 0x00


	//----- nvinfo : EIATTR_SPARSE_MMA_MASK
	.align		4
.L_25:
        /*0078*/ 	.byte	0x03, 0x50
        /*007a*/ 	.short	0x0000


	//----- nvinfo : EIATTR_MAXREG_COUNT
	.align		4
        /*007c*/ 	.byte	0x03, 0x1b
        /*007e*/ 	.short	0x00ff


	//----- nvinfo : EIATTR_EXIT_INSTR_OFFSETS
	.align		4
        /*0080*/ 	.byte	0x04, 0x1c
        /*0082*/ 	.short	(.L_27 - .L_26)


	//   ....[0]....
.L_26:
        /*0084*/ 	.word	0x00000350


	//   ....[1]....
        /*0088*/ 	.word	0x00000370


	//----- nvinfo : EIATTR_REQNTID
	.align		4
.L_27:
        /*008c*/ 	.byte	0x04, 0x10
        /*008e*/ 	.short	(.L_29 - .L_28)
.L_28:
        /*0090*/ 	.word	0x00000080
        /*0094*/ 	.word	0x00000001
        /*0098*/ 	.word	0x00000001


	//----- nvinfo : EIATTR_CBANK_PARAM_SIZE
	.align		4
.L_29:
        /*009c*/ 	.byte	0x03, 0x19
        /*009e*/ 	.short	0x0034


	//----- nvinfo : EIATTR_PARAM_CBANK
	.align		4
        /*00a0*/ 	.byte	0x04, 0x0a
        /*00a2*/ 	.short	(.L_31 - .L_30)
	.align		4
.L_30:
        /*00a4*/ 	.word	index@(.nv.constant0.triton_poi_fused__native_batch_norm_legit_no_training_hardtanh_3)
        /*00a8*/ 	.short	0x0210
        /*00aa*/ 	.short	0x0034


	//----- nvinfo : EIATTR_SW_WAR
	.align		4
.L_31:
        /*00ac*/ 	.byte	0x04, 0x36
        /*00ae*/ 	.short	(.L_33 - .L_32)
.L_32:
        /*00b0*/ 	.word	0x00000008
.L_33:


//--------------------- .nv.callgraph             --------------------------
	.section	.nv.callgraph,"",@"SHT_CUDA_CALLGRAPH"
	.align	4
	.sectionentsize	8
	.align		4
        /*0000*/ 	.word	0x00000000
	.align		4
        /*0004*/ 	.word	0xffffffff
	.align		4
        /*0008*/ 	.word	0x00000000
	.align		4
        /*000c*/ 	.word	0xfffffffe
	.align		4
        /*0010*/ 	.word	0x00000000
	.align		4
        /*0014*/ 	.word	0xfffffffd
	.align		4
        /*0018*/ 	.word	0x00000000
	.align		4
        /*001c*/ 	.word	0xfffffffc


//--------------------- .nv.constant4             --------------------------
	.section	.nv.constant4,"a",@progbits
	.align	8
	.align		8
.nv.constant4:
        /*0000*/ 	.dword	_$_str
	.align		8
        /*0008*/ 	.dword	_$_str_$_2


//--------------------- .text.triton_poi_fused__native_batch_norm_legit_no_training_hardtanh_3 --------------------------
	.section	.text.triton_poi_fused__native_batch_norm_legit_no_training_hardtanh_3,"ax",@progbits
	.align	128
        .global         triton_poi_fused__native_batch_norm_legit_no_training_hardtanh_3
        .type           triton_poi_fused__native_batch_norm_legit_no_training_hardtanh_3,@function
        .size           triton_poi_fused__native_batch_norm_legit_no_training_hardtanh_3,(.L_x_1 - triton_poi_fused__native_batch_norm_legit_no_training_hardtanh_3)
        .other          triton_poi_fused__native_batch_norm_legit_no_training_hardtanh_3,@"STO_CUDA_ENTRY STV_DEFAULT"
triton_poi_fused__native_batch_norm_legit_no_training_hardtanh_3:
.text.triton_poi_fused__native_batch_norm_legit_no_training_hardtanh_3:
[----:B------:R-:W0:Y:S01]  /*0000*/  LDC R1, c[0x0][0x28] ;  /* 0x00000a00ff017b82 */ /* 0x000e220000000800 */
[----:B------:R-:W1:Y:S07]  /*0010*/  S2R R0, SR_TID.X ;  /* 0x0000000000007919 */ /* 0x000e6e0000002100 */
[----:B------:R-:W2:Y:S01]  /*0020*/  LDC.64 R6, c[0x0][0x220] ;  /* 0x00008800ff067b82 */ /* 0x000ea20000000a00 */
[----:B------:R-:W-:Y:S01]  /*0030*/  CS2R R14, SRZ ;  /* 0x00000000000e7805 */ /* 0x000fe2000001ff00 */
[----:B------:R-:W-:Y:S01]  /*0040*/  ULDC.64 UR4, c[0x0][0x208] ;  /* 0x0000820000047ab9 */ /* 0x000fe20000000a00 */
[----:B------:R-:W3:Y:S05]  /*0050*/  S2R R3, SR_CTAID.X ;  /* 0x0000000000037919 */ /* 0x000eea0000002500 */
[----:B------:R-:W4:Y:S08]  /*0060*/  LDC.64 R4, c[0x0][0x218] ;  /* 0x00008600ff047b82 */ /* 0x000f300000000a00 */
[----:B------:R-:W5:Y:S08]  /*0070*/  LDC.64 R8, c[0x0][0x228] ;  /* 0x00008a00ff087b82 */ /* 0x000f700000000a00 */
[----:B------:R-:W4:Y:S01]  /*0080*/  LDC.64 R10, c[0x0][0x230] ;  /* 0x00008c00ff0a7b82 */ /* 0x000f220000000a00 */
[----:B-1----:R-:W-:-:S02]  /*0090*/  LOP3.LUT R0, R0, 0x7f, RZ, 0xc0, !PT ;  /* 0x0000007f00007812 */ /* 0x002fc400078ec0ff */
[----:B---3--:R-:W-:-:S03]  /*00a0*/  SHF.R.S32.HI R2, RZ, 0x18, R3 ;  /* 0x00000018ff027819 */ /* 0x008fc60000011403 */
[----:B------:R-:W-:Y:S01]  /*00b0*/  IMAD R0, R3, 0x80, R0 ;  /* 0x0000008003007824 */ /* 0x000fe200078e0200 */
[----:B------:R-:W-:-:S04]  /*00c0*/  SGXT R3, R2, 0x1 ;  /* 0x000000010203781a */ /* 0x000fc80000000200 */
[----:B------:R-:W-:Y:S02]  /*00d0*/  ISETP.GE.AND P0, PT, R0, 0x200, PT ;  /* 0x000002000000780c */ /* 0x000fe40003f06270 */
[----:B------:R-:W-:-:S04]  /*00e0*/  LEA.HI R3, R3, R0, RZ, 0x3 ;  /* 0x0000000003037211 */ /* 0x000fc800078f18ff */
[----:B------:R-:W-:-:S04]  /*00f0*/  SHF.R.S32.HI R3, RZ, 0x3, R3 ;  /* 0x00000003ff037819 */ /* 0x000fc80000011403 */
[----:B------:R-:W-:-:S04]  /*0100*/  LEA.HI R2, R3, R3, RZ, 0x4 ;  /* 0x0000000303027211 */ /* 0x000fc800078f20ff */
[----:B------:R-:W-:-:S05]  /*0110*/  LOP3.LUT R2, R2, 0xfffffff0, RZ, 0xc0, !PT ;  /* 0xfffffff002027812 */ /* 0x000fca00078ec0ff */
[----:B------:R-:W-:Y:S02]  /*0120*/  IMAD.IADD R13, R3, 0x1, -R2 ;  /* 0x00000001030d7824 */ /* 0x000fe400078e0a02 */
[----:B------:R-:W1:Y:S02]  /*0130*/  LDC.64 R2, c[0x0][0x210] ;  /* 0x00008400ff027b82 */ /* 0x000e640000000a00 */
[----:B--2---:R-:W-:-:S05]  /*0140*/  IMAD.WIDE R6, R13, 0x4, R6 ;  /* 0x000000040d067825 */ /* 0x004fca00078e0206 */
[----:B------:R5:W2:Y:S01]  /*0150*/  @!P0 LDG.E.EL R14, desc[UR4][R6.64] ;  /* 0x00000004060e8981 */ /* 0x000aa2000c2e1900 */
[----:B------:R-:W-:Y:S02]  /*0160*/  IMAD.MOV.U32 R12, RZ, RZ, RZ ;  /* 0x000000ffff0c7224 */ /* 0x000fe400078e00ff */
[----:B----4-:R-:W-:-:S05]  /*0170*/  IMAD.WIDE R4, R13, 0x4, R4 ;  /* 0x000000040d047825 */ /* 0x010fca00078e0204 */
[----:B------:R-:W3:Y:S01]  /*0180*/  @!P0 LDG.E.EL R15, desc[UR4][R4.64] ;  /* 0x00000004040f8981 */ /* 0x000ee2000c2e1900 */
[----:B-----5:R-:W-:-:S04]  /*0190*/  IMAD.WIDE R6, R13, 0x4, R8 ;  /* 0x000000040d067825 */ /* 0x020fc800078e0208 */
[----:B-1----:R-:W-:-:S04]  /*01a0*/  IMAD.WIDE R2, R0, 0x4, R2 ;  /* 0x0000000400027825 */ /* 0x002fc800078e0202 */
[----:B0-----:R-:W-:Y:S01]  /*01b0*/  IMAD.WIDE R8, R13, 0x4, R10 ;  /* 0x000000040d087825 */ /* 0x001fe200078e020a */
[----:B------:R0:W3:Y:S01]  /*01c0*/  @!P0 LDG.E R12, desc[UR4][R2.64] ;  /* 0x00000004020c8981 */ /* 0x0000e2000c1e1900 */
[----:B------:R-:W-:-:S06]  /*01d0*/  CS2R R10, SRZ ;  /* 0x00000000000a7805 */ /* 0x000fcc000001ff00 */
[----:B------:R-:W4:Y:S04]  /*01e0*/  @!P0 LDG.E.EL R10, desc[UR4][R6.64] ;  /* 0x00000004060a8981 */ /* 0x000f28000c2e1900 */
[----:B------:R-:W4:Y:S01]  /*01f0*/  @!P0 LDG.E.EL R11, desc[UR4][R8.64] ;  /* 0x00000004080b8981 */ /* 0x000f22000c2e1900 */
[----:B0-----:R-:W-:Y:S02]  /*0200*/  IMAD.MOV.U32 R2, RZ, RZ, 0x3e800000 ;  /* 0x3e800000ff027424 */ /* 0x001fe400078e00ff */
[----:B--2---:R-:W-:-:S04]  /*0210*/  FADD R14, R14, 9.9999997473787516356e-06 ;  /* 0x3727c5ac0e0e7421 */ /* 0x004fc80000000000 */
[----:B------:R-:W0:Y:S02]  /*0220*/  MUFU.SQRT R13, R14 ;  /* 0x0000000e000d7308 */ /* 0x000e240000002000 */
[C---:B0-----:R-:W-:Y:S02]  /*0230*/  FSETP.GT.AND P1, PT, R13.reuse, 8.50705917302346158658e+37, PT ;  /* 0x7e8000000d00780b */ /* 0x041fe40003f24000 */
[----:B------:R-:W-:-:S11]  /*0240*/  FSETP.GEU.AND P2, PT, R13, 1.175494350822287508e-38, PT ;  /* 0x008000000d00780b */ /* 0x000fd60003f4e000 */
[----:B------:R-:W-:-:S04]  /*0250*/  @P1 FMUL R13, R13, 0.25 ;  /* 0x3e8000000d0d1820 */ /* 0x000fc80000400000 */
[----:B------:R-:W-:-:S06]  /*0260*/  @!P2 FMUL R13, R13, 16777216 ;  /* 0x4b8000000d0da820 */ /* 0x000fcc0000400000 */
[----:B------:R-:W0:Y:S01]  /*0270*/  MUFU.RCP R13, R13 ;  /* 0x0000000d000d7308 */ /* 0x000e220000001000 */
[----:B------:R-:W-:Y:S01]  /*0280*/  FSEL R2, R2, 1, P1 ;  /* 0x3f80000002027808 */ /* 0x000fe20000800000 */
[----:B---3--:R-:W-:-:S04]  /*0290*/  FADD R12, -R15, R12 ;  /* 0x0000000c0f0c7221 */ /* 0x008fc80000000100 */
[----:B------:R-:W-:-:S04]  /*02a0*/  @!P2 FMUL R2, R2, 16777216 ;  /* 0x4b8000000202a820 */ /* 0x000fc80000400000 */
[----:B0-----:R-:W-:-:S04]  /*02b0*/  FMUL R3, R13, R2 ;  /* 0x000000020d037220 */ /* 0x001fc80000400000 */
[----:B------:R-:W-:Y:S02]  /*02c0*/  FMUL R12, R12, R3 ;  /* 0x000000030c0c7220 */ /* 0x000fe40000400000 */
[----:B------:R-:W0:Y:S02]  /*02d0*/  LDC.64 R2, c[0x0][0x238] ;  /* 0x00008e00ff027b82 */ /* 0x000e240000000a00 */
[----:B----4-:R-:W-:-:S05]  /*02e0*/  FFMA R10, R12, R10, R11 ;  /* 0x0000000a0c0a7223 */ /* 0x010fca000000000b */
[----:B------:R-:W-:-:S04]  /*02f0*/  FSETP.GTU.AND P1, PT, R10, RZ, PT ;  /* 0x000000ff0a00720b */ /* 0x000fc80003f2c000 */
[----:B------:R-:W-:-:S04]  /*0300*/  FSEL R5, R10, RZ, P1 ;  /* 0x000000ff0a057208 */ /* 0x000fc80000800000 */
[C---:B------:R-:W-:Y:S02]  /*0310*/  FSETP.GEU.AND P2, PT, R5.reuse, 6, PT ;  /* 0x40c000000500780b */ /* 0x040fe40003f4e000 */
[----:B------:R-:W-:Y:S01]  /*0320*/  FSETP.NAN.AND P1, PT, R5, R5, PT ;  /* 0x000000050500720b */ /* 0x000fe20003f28000 */
[----:B0-----:R-:W-:-:S10]  /*0330*/  IMAD.WIDE R2, R0, 0x4, R2 ;  /* 0x0000000400027825 */ /* 0x001fd400078e0202 */
[----:B------:R-:W-:Y:S01]  /*0340*/  @P2 SEL R5, R5, 0x40c00000, P1 ;  /* 0x40c0000005052807 */ /* 0x000fe20000800000 */
[----:B------:R-:W-:Y:S06]  /*0350*/  @P0 EXIT ;  /* 0x000000000000094d */ /* 0x000fec0003800000 */
[----:B------:R-:W-:Y:S01]  /*0360*/  STG.E desc[UR4][R2.64], R5 ;  /* 0x0000000502007986 */ /* 0x000fe2000c101904 */
[----:B------:R-:W-:Y:S05]  /*0370*/  EXIT ;  /* 0x000000000000794d */ /* 0x000fea0003800000 */
.L_x_0:
[----:B------:R-:W-:-:S00]  /*0380*/  BRA `(.L_x_0) ;  /* 0xfffffffc00fc7947 */ /* 0x000fc0000383ffff */
[----:B------:R-:W-:-:S00]  /*0390*/  NOP ;  /* 0x0000000000007918 */ /* 0x000fc00000000000 */
        /* <DEDUP_REMOVED lines=14> */
.L_x_1:


//--------------------- .nv.global.init           --------------------------
	.section	.nv.global.init,"aw",@progbits
.nv.global.init:
	.type		_$_str,@object
	.size		_$_str,(_$_str_$_2 - _$_str)
_$_str:
        /*0000*/ 	.byte	0x5f, 0x5f, 0x43, 0x55, 0x44, 0x41, 0x5f, 0x46, 0x54, 0x5a, 0x00
	.type		_$_str_$_2,@object
	.size		_$_str_$_2,(.L_1 - _$_str_$_2)
_$_str_$_2:
        /*000b*/ 	.byte	0x5f, 0x5f, 0x43, 0x55, 0x44, 0x41, 0x5f, 0x50, 0x52, 0x45, 0x43, 0x5f, 0x53, 0x51, 0x52, 0x54
        /*001b*/ 	.byte	0x00
.L_1:


//--------------------- .nv.constant0.triton_poi_fused__native_batch_norm_legit_no_training_hardtanh_3 --------------------------
	.section	.nv.constant0.triton_poi_fused__native_batch_norm_legit_no_training_hardtanh_3,"a",@progbits
	.sectionflags	@""
	.align	4
.nv.constant0.triton_poi_fused__native_batch_norm_legit_no_training_hardtanh_3:
	.zero		580
